//
// Generated by NVIDIA NVVM Compiler
//
// Compiler Build ID: CL-36424714
// Cuda compilation tools, release 13.0, V13.0.88
// Based on NVVM 20.0.0
//

.version 9.0
.target sm_100
.address_size 64

	// .globl	_Z15kernelGetMinMaxPiS_

.visible .entry _Z15kernelGetMinMaxPiS_(
	.param .u64 .ptr .align 1 _Z15kernelGetMinMaxPiS__param_0,
	.param .u64 .ptr .align 1 _Z15kernelGetMinMaxPiS__param_1
)
{
	.reg .pred 	%p<7>;
	.reg .b32 	%r<50>;
	.reg .b64 	%rd<13>;

	ld.param.u64 	%rd3, [_Z15kernelGetMinMaxPiS__param_0];
	ld.param.u64 	%rd4, [_Z15kernelGetMinMaxPiS__param_1];
	cvta.to.global.u64 	%rd1, %rd4;
	cvta.to.global.u64 	%rd2, %rd3;
	mov.u32 	%r12, %tid.x;
	mov.u32 	%r13, %ctaid.x;
	mov.u32 	%r14, %ntid.x;
	mad.lo.s32 	%r48, %r13, %r14, %r12;
	mov.u32 	%r15, %nctaid.x;
	mul.lo.s32 	%r2, %r14, %r15;
	setp.gt.s32 	%p1, %r48, 9998;
	@%p1 bra 	$L__BB0_7;
	add.s32 	%r16, %r48, %r2;
	max.s32 	%r17, %r16, 9999;
	setp.lt.s32 	%p2, %r16, 9999;
	selp.u32 	%r18, 1, 0, %p2;
	add.s32 	%r19, %r16, %r18;
	sub.s32 	%r20, %r17, %r19;
	div.u32 	%r21, %r20, %r2;
	add.s32 	%r3, %r21, %r18;
	and.b32  	%r22, %r3, 3;
	setp.eq.s32 	%p3, %r22, 3;
	@%p3 bra 	$L__BB0_4;
	add.s32 	%r23, %r3, 1;
	and.b32  	%r24, %r23, 3;
	neg.s32 	%r46, %r24;
$L__BB0_3:
	.pragma "nounroll";
	mul.wide.s32 	%rd5, %r48, 4;
	add.s64 	%rd6, %rd2, %rd5;
	ld.global.u32 	%r25, [%rd6];
	atom.global.min.s32 	%r26, [%rd1], %r25;
	ld.global.u32 	%r27, [%rd6];
	atom.global.max.s32 	%r28, [%rd1+4], %r27;
	add.s32 	%r48, %r48, %r2;
	add.s32 	%r46, %r46, 1;
	setp.ne.s32 	%p4, %r46, 0;
	@%p4 bra 	$L__BB0_3;
$L__BB0_4:
	setp.lt.u32 	%p5, %r3, 3;
	@%p5 bra 	$L__BB0_7;
	mul.wide.s32 	%rd9, %r2, 4;
	shl.b32 	%r45, %r2, 2;
$L__BB0_6:
	mul.wide.s32 	%rd7, %r48, 4;
	add.s64 	%rd8, %rd2, %rd7;
	ld.global.u32 	%r29, [%rd8];
	atom.global.min.s32 	%r30, [%rd1], %r29;
	ld.global.u32 	%r31, [%rd8];
	atom.global.max.s32 	%r32, [%rd1+4], %r31;
	add.s64 	%rd10, %rd8, %rd9;
	ld.global.u32 	%r33, [%rd10];
	atom.global.min.s32 	%r34, [%rd1], %r33;
	ld.global.u32 	%r35, [%rd10];
	atom.global.max.s32 	%r36, [%rd1+4], %r35;
	add.s64 	%rd11, %rd10, %rd9;
	ld.global.u32 	%r37, [%rd11];
	atom.global.min.s32 	%r38, [%rd1], %r37;
	ld.global.u32 	%r39, [%rd11];
	atom.global.max.s32 	%r40, [%rd1+4], %r39;
	add.s64 	%rd12, %rd11, %rd9;
	ld.global.u32 	%r41, [%rd12];
	atom.global.min.s32 	%r42, [%rd1], %r41;
	ld.global.u32 	%r43, [%rd12];
	atom.global.max.s32 	%r44, [%rd1+4], %r43;
	add.s32 	%r48, %r45, %r48;
	setp.lt.s32 	%p6, %r48, 9999;
	@%p6 bra 	$L__BB0_6;
$L__BB0_7:
	ret;

}


// ===== COMPILED SASS (sm_100) =====

	.target	sm_100

	.elftype	@"ET_EXEC"


//--------------------- .note.nv.tkinfo           --------------------------
	.section	.note.nv.tkinfo,"",@"SHT_NOTE"
	.sectionflags	@"SHF_NOTE_NV_TKINFO"
	.tkinfo
        /*0018*/ 	.word	0x00000002
        /*0030*/ 	.string	""
        /*0030*/ 	.string	"ptxas"
        /*0030*/ 	.string	"Cuda compilation tools, release 13.0, V13.0.88"
        /*0030*/ 	.string	"Build cuda_13.0.r13.0/compiler.36424714_0"
        /*0030*/ 	.string	"-arch sm_100 -m 64 "



//--------------------- .note.nv.cuinfo           --------------------------
	.section	.note.nv.cuinfo,"",@"SHT_NOTE"
	.sectionflags	@"SHF_NOTE_NV_CUINFO"
        /*0018*/ 	.short	0x0002
        /*001a*/ 	.short	0x0064
        /*001c*/ 	.short	0x0082
	.zero		2


//--------------------- .nv.info                  --------------------------
	.section	.nv.info,"",@"SHT_CUDA_INFO"
	.align	4


	//----- nvinfo : EIATTR_REGCOUNT
	.align		4
        /*0000*/ 	.byte	0x04, 0x2f
        /*0002*/ 	.short	(.L_1 - .L_0)
	.align		4
.L_0:
        /*0004*/ 	.word	index@(_Z15kernelGetMinMaxPiS_)
        /*0008*/ 	.word	0x00000014


	//----- nvinfo : EIATTR_FRAME_SIZE
	.align		4
.L_1:
        /*000c*/ 	.byte	0x04, 0x11
        /*000e*/ 	.short	(.L_3 - .L_2)
	.align		4
.L_2:
        /*0010*/ 	.word	index@(_Z15kernelGetMinMaxPiS_)
        /*0014*/ 	.word	0x00000000


	//----- nvinfo : EIATTR_MIN_STACK_SIZE
	.align		4
.L_3:
        /*0018*/ 	.byte	0x04, 0x12
        /*001a*/ 	.short	(.L_5 - .L_4)
	.align		4
.L_4:
        /*001c*/ 	.word	index@(_Z15kernelGetMinMaxPiS_)
        /*0020*/ 	.word	0x00000000
.L_5:


//--------------------- .nv.compat                --------------------------
	.section	.nv.compat,"",@"SHT_CUDA_COMPAT_INFO"
	.align	4
        /*0000*/ 	.byte	0x02, 0x09, 0x00, 0x00, 0x02, 0x02, 0x01, 0x00, 0x02, 0x05, 0x05, 0x00, 0x03, 0x07, 0x01, 0x01
        /*0010*/ 	.byte	0x02, 0x03, 0x00, 0x00, 0x02, 0x06, 0x01, 0x00, 0x04, 0x0b, 0x08, 0x00, 0x09, 0x00, 0x00, 0x00
        /*0020*/ 	.byte	0x00, 0x00, 0x00, 0x00


//--------------------- .nv.info._Z15kernelGetMinMaxPiS_ --------------------------
	.section	.nv.info._Z15kernelGetMinMaxPiS_,"",@"SHT_CUDA_INFO"
	.sectionflags	@""
	.align	4


	//----- nvinfo : EIATTR_CUDA_API_VERSION
	.align		4
        /*0000*/ 	.byte	0x04, 0x37
        /*0002*/ 	.short	(.L_7 - .L_6)
.L_6:
        /*0004*/ 	.word	0x00000082


	//----- nvinfo : EIATTR_KPARAM_INFO
	.align		4
.L_7:
        /*0008*/ 	.byte	0x04, 0x17
        /*000a*/ 	.short	(.L_9 - .L_8)
.L_8:
        /*000c*/ 	.word	0x00000000
        /*0010*/ 	.short	0x0001
        /*0012*/ 	.short	0x0008
        /*0014*/ 	.byte	0x00, 0xf5, 0x21, 0x00


	//----- nvinfo : EIATTR_KPARAM_INFO
	.align		4
.L_9:
        /*0018*/ 	.byte	0x04, 0x17
        /*001a*/ 	.short	(.L_11 - .L_10)
.L_10:
        /*001c*/ 	.word	0x00000000
        /*0020*/ 	.short	0x0000
        /*0022*/ 	.short	0x0000
        /*0024*/ 	.byte	0x00, 0xf5, 0x21, 0x00


	//----- nvinfo : EIATTR_SPARSE_MMA_MASK
	.align		4
.L_11:
        /*0028*/ 	.byte	0x03, 0x50
        /*002a*/ 	.short	0x0000


	//----- nvinfo : EIATTR_MAXREG_COUNT
	.align		4
        /*002c*/ 	.byte	0x03, 0x1b
        /*002e*/ 	.short	0x00ff


	//----- nvinfo : EIATTR_MERCURY_ISA_VERSION
	.align		4
        /*0030*/ 	.byte	0x03, 0x5f
        /*0032*/ 	.short	0x0101


	//----- nvinfo : EIATTR_INT_WARP_WIDE_INSTR_OFFSETS
	.align		4
        /*0034*/ 	.byte	0x04, 0x31
        /*0036*/ 	.short	(.L_13 - .L_12)


	//   ....[0]....
.L_12:
        /*0038*/ 	.word	0x00000310


	//   ....[1]....
        /*003c*/ 	.word	0x00000350


	//   ....[2]....
        /*0040*/ 	.word	0x000003b0


	//   ....[3]....
        /*0044*/ 	.word	0x000004b0


	//   ....[4]....
        /*0048*/ 	.word	0x000004f0


	//   ....[5]....
        /*004c*/ 	.word	0x00000540


	//   ....[6]....
        /*0050*/ 	.word	0x00000580


	//   ....[7]....
        /*0054*/ 	.word	0x000005d0


	//   ....[8]....
        /*0058*/ 	.word	0x00000610


	//   ....[9]....
        /*005c*/ 	.word	0x00000660


	//   ....[10]....
        /*0060*/ 	.word	0x000006a0


	//   ....[11]....
        /*0064*/ 	.word	0x000006f0


	//----- nvinfo : EIATTR_VRC_CTA_INIT_COUNT
	.align		4
.L_13:
        /*0068*/ 	.byte	0x02, 0x4a
	.zero		1
	.zero		1


	//----- nvinfo : EIATTR_EXIT_INSTR_OFFSETS
	.align		4
        /*006c*/ 	.byte	0x04, 0x1c
        /*006e*/ 	.short	(.L_15 - .L_14)


	//   ....[0]....
.L_14:
        /*0070*/ 	.word	0x00000080


	//   ....[1]....
        /*0074*/ 	.word	0x00000410


	//   ....[2]....
        /*0078*/ 	.word	0x00000740


	//----- nvinfo : EIATTR_CRS_STACK_SIZE
	.align		4
.L_15:
        /*007c*/ 	.byte	0x04, 0x1e
        /*007e*/ 	.short	(.L_17 - .L_16)
.L_16:
        /*0080*/ 	.word	0x00000000


	//----- nvinfo : EIATTR_CBANK_PARAM_SIZE
	.align		4
.L_17:
        /*0084*/ 	.byte	0x03, 0x19
        /*0086*/ 	.short	0x0010


	//----- nvinfo : EIATTR_PARAM_CBANK
	.align		4
        /*0088*/ 	.byte	0x04, 0x0a
        /*008a*/ 	.short	(.L_19 - .L_18)
	.align		4
.L_18:
        /*008c*/ 	.word	index@(.nv.constant0._Z15kernelGetMinMaxPiS_)
        /*0090*/ 	.short	0x0380
        /*0092*/ 	.short	0x0010


	//----- nvinfo : EIATTR_SW_WAR
	.align		4
.L_19:
        /*0094*/ 	.byte	0x04, 0x36
        /*0096*/ 	.short	(.L_21 - .L_20)
.L_20:
        /*0098*/ 	.word	0x00000008
.L_21:


//--------------------- .nv.callgraph             --------------------------
	.section	.nv.callgraph,"",@"SHT_CUDA_CALLGRAPH"
	.align	4
	.sectionentsize	8
	.align		4
        /*0000*/ 	.word	0x00000000
	.align		4
        /*0004*/ 	.word	0xffffffff
	.align		4
        /*0008*/ 	.word	0x00000000
	.align		4
        /*000c*/ 	.word	0xfffffffe
	.align		4
        /*0010*/ 	.word	0x00000000
	.align		4
        /*0014*/ 	.word	0xfffffffd
	.align		4
        /*0018*/ 	.word	0x00000000
	.align		4
        /*001c*/ 	.word	0xfffffffc


//--------------------- .text._Z15kernelGetMinMaxPiS_ --------------------------
	.section	.text._Z15kernelGetMinMaxPiS_,"ax",@progbits
	.align	128
        .global         _Z15kernelGetMinMaxPiS_
        .type           _Z15kernelGetMinMaxPiS_,@function
        .size           _Z15kernelGetMinMaxPiS_,(.L_x_5 - _Z15kernelGetMinMaxPiS_)
        .other          _Z15kernelGetMinMaxPiS_,@"STO_CUDA_ENTRY STV_DEFAULT"
_Z15kernelGetMinMaxPiS_:
.text._Z15kernelGetMinMaxPiS_:
[----:B------:R-:W-:Y:S01]  /*0000*/  LDC R1, c[0x0][0x37c] ;  /* 0x0000df00ff017b82 */ /* 0x000fe20000000800 */
[----:B------:R-:W0:Y:S07]  /*0010*/  S2R R3, SR_TID.X ;  /* 0x0000000000037919 */ /* 0x000e2e0000002100 */
[----:B------:R-:W0:Y:S08]  /*0020*/  S2UR UR4, SR_CTAID.X ;  /* 0x00000000000479c3 */ /* 0x000e300000002500 */
[----:B------:R-:W0:Y:S01]  /*0030*/  LDC R0, c[0x0][0x360] ;  /* 0x0000d800ff007b82 */ /* 0x000e220000000800 */
[----:B------:R-:W1:Y:S01]  /*0040*/  LDCU UR5, c[0x0][0x370] ;  /* 0x00006e00ff0577ac */ /* 0x000e620008000800 */
[----:B0-----:R-:W-:-:S02]  /*0050*/  IMAD R3, R0, UR4, R3 ;  /* 0x0000000400037c24 */ /* 0x001fc4000f8e0203 */
[----:B-1----:R-:W-:-:S03]  /*0060*/  IMAD R0, R0, UR5, RZ ;  /* 0x0000000500007c24 */ /* 0x002fc6000f8e02ff */
[----:B------:R-:W-:-:S13]  /*0070*/  ISETP.GT.AND P0, PT, R3, 0x270e, PT ;  /* 0x0000270e0300780c */ /* 0x000fda0003f04270 */
[----:B------:R-:W-:Y:S05]  /*0080*/  @P0 EXIT ;  /* 0x000000000000094d */ /* 0x000fea0003800000 */
[----:B------:R-:W0:Y:S01]  /*0090*/  I2F.U32.RP R8, R0 ;  /* 0x0000000000087306 */ /* 0x000e220000209000 */
[C---:B------:R-:W-:Y:S01]  /*00a0*/  IMAD.IADD R2, R0.reuse, 0x1, R3 ;  /* 0x0000000100027824 */ /* 0x040fe200078e0203 */
[----:B------:R-:W-:Y:S01]  /*00b0*/  ISETP.NE.U32.AND P2, PT, R0, RZ, PT ;  /* 0x000000ff0000720c */ /* 0x000fe20003f45070 */
[----:B------:R-:W-:Y:S01]  /*00c0*/  IMAD.MOV R9, RZ, RZ, -R0 ;  /* 0x000000ffff097224 */ /* 0x000fe200078e0a00 */
[----:B------:R-:W1:Y:S01]  /*00d0*/  LDCU.64 UR6, c[0x0][0x358] ;  /* 0x00006b00ff0677ac */ /* 0x000e620008000a00 */
[----:B------:R-:W-:Y:S01]  /*00e0*/  BSSY.RECONVERGENT B0, `(.L_x_0) ;  /* 0x0000032000007945 */ /* 0x000fe20003800200 */
[C---:B------:R-:W-:Y:S02]  /*00f0*/  ISETP.GE.AND P0, PT, R2.reuse, 0x270f, PT ;  /* 0x0000270f0200780c */ /* 0x040fe40003f06270 */
[----:B------:R-:W-:Y:S02]  /*0100*/  VIMNMX R7, PT, PT, R2, 0x270f, !PT ;  /* 0x0000270f02077848 */ /* 0x000fe40007fe0100 */
[----:B------:R-:W-:-:S04]  /*0110*/  SEL R6, RZ, 0x1, P0 ;  /* 0x00000001ff067807 */ /* 0x000fc80000000000 */
[----:B------:R-:W-:Y:S01]  /*0120*/  IADD3 R7, PT, PT, R7, -R2, -R6 ;  /* 0x8000000207077210 */ /* 0x000fe20007ffe806 */
[----:B0-----:R-:W0:Y:S02]  /*0130*/  MUFU.RCP R8, R8 ;  /* 0x0000000800087308 */ /* 0x001e240000001000 */
[----:B0-----:R-:W-:-:S06]  /*0140*/  VIADD R4, R8, 0xffffffe ;  /* 0x0ffffffe08047836 */ /* 0x001fcc0000000000 */
[----:B------:R0:W2:Y:S02]  /*0150*/  F2I.FTZ.U32.TRUNC.NTZ R5, R4 ;  /* 0x0000000400057305 */ /* 0x0000a4000021f000 */
[----:B0-----:R-:W-:Y:S02]  /*0160*/  IMAD.MOV.U32 R4, RZ, RZ, RZ ;  /* 0x000000ffff047224 */ /* 0x001fe400078e00ff */
[----:B--2---:R-:W-:-:S04]  /*0170*/  IMAD R9, R9, R5, RZ ;  /* 0x0000000509097224 */ /* 0x004fc800078e02ff */
[----:B------:R-:W-:-:S06]  /*0180*/  IMAD.HI.U32 R8, R5, R9, R4 ;  /* 0x0000000905087227 */ /* 0x000fcc00078e0004 */
[----:B------:R-:W-:-:S05]  /*0190*/  IMAD.HI.U32 R5, R8, R7, RZ ;  /* 0x0000000708057227 */ /* 0x000fca00078e00ff */
[----:B------:R-:W-:-:S05]  /*01a0*/  IADD3 R2, PT, PT, -R5, RZ, RZ ;  /* 0x000000ff05027210 */ /* 0x000fca0007ffe1ff */
[----:B------:R-:W-:-:S05]  /*01b0*/  IMAD R7, R0, R2, R7 ;  /* 0x0000000200077224 */ /* 0x000fca00078e0207 */
[----:B------:R-:W-:-:S13]  /*01c0*/  ISETP.GE.U32.AND P0, PT, R7, R0, PT ;  /* 0x000000000700720c */ /* 0x000fda0003f06070 */
[----:B------:R-:W-:Y:S02]  /*01d0*/  @P0 IMAD.IADD R7, R7, 0x1, -R0 ;  /* 0x0000000107070824 */ /* 0x000fe400078e0a00 */
[----:B------:R-:W-:-:S03]  /*01e0*/  @P0 VIADD R5, R5, 0x1 ;  /* 0x0000000105050836 */ /* 0x000fc60000000000 */
[----:B------:R-:W-:-:S13]  /*01f0*/  ISETP.GE.U32.AND P1, PT, R7, R0, PT ;  /* 0x000000000700720c */ /* 0x000fda0003f26070 */
[----:B------:R-:W-:Y:S01]  /*0200*/  @P1 VIADD R5, R5, 0x1 ;  /* 0x0000000105051836 */ /* 0x000fe20000000000 */
[----:B------:R-:W-:-:S04]  /*0210*/  @!P2 LOP3.LUT R5, RZ, R0, RZ, 0x33, !PT ;  /* 0x00000000ff05a212 */ /* 0x000fc800078e33ff */
[----:B------:R-:W-:-:S04]  /*0220*/  IADD3 R2, PT, PT, R6, R5, RZ ;  /* 0x0000000506027210 */ /* 0x000fc80007ffe0ff */
[C---:B------:R-:W-:Y:S02]  /*0230*/  LOP3.LUT R4, R2.reuse, 0x3, RZ, 0xc0, !PT ;  /* 0x0000000302047812 */ /* 0x040fe400078ec0ff */
[----:B------:R-:W-:Y:S02]  /*0240*/  ISETP.GE.U32.AND P0, PT, R2, 0x3, PT ;  /* 0x000000030200780c */ /* 0x000fe40003f06070 */
[----:B------:R-:W-:-:S13]  /*0250*/  ISETP.NE.AND P1, PT, R4, 0x3, PT ;  /* 0x000000030400780c */ /* 0x000fda0003f25270 */
[----:B-1----:R-:W-:Y:S05]  /*0260*/  @!P1 BRA `(.L_x_1) ;  /* 0x0000000000649947 */ /* 0x002fea0003800000 */
[----:B------:R-:W0:Y:S01]  /*0270*/  LDC.64 R8, c[0x0][0x388] ;  /* 0x0000e200ff087b82 */ /* 0x000e220000000a00 */
[----:B------:R-:W-:-:S05]  /*0280*/  VIADD R2, R2, 0x1 ;  /* 0x0000000102027836 */ /* 0x000fca0000000000 */
[----:B------:R-:W-:Y:S02]  /*0290*/  LOP3.LUT R2, R2, 0x3, RZ, 0xc0, !PT ;  /* 0x0000000302027812 */ /* 0x000fe400078ec0ff */
[----:B------:R-:W1:Y:S03]  /*02a0*/  LDC.64 R4, c[0x0][0x388] ;  /* 0x0000e200ff047b82 */ /* 0x000e660000000a00 */
[----:B------:R-:W-:-:S05]  /*02b0*/  IMAD.MOV R2, RZ, RZ, -R2 ;  /* 0x000000ffff027224 */ /* 0x000fca00078e0a02 */
[----:B------:R-:W2:Y:S01]  /*02c0*/  LDC.64 R6, c[0x0][0x380] ;  /* 0x0000e000ff067b82 */ /* 0x000ea20000000a00 */
[----:B0-----:R-:W-:-:S05]  /*02d0*/  IADD3 R8, P1, PT, R8, 0x4, RZ ;  /* 0x0000000408087810 */ /* 0x001fca0007f3e0ff */
[----:B------:R-:W-:-:S08]  /*02e0*/  IMAD.X R9, RZ, RZ, R9, P1 ;  /* 0x000000ffff097224 */ /* 0x000fd000008e0609 */
.L_x_2:
[----:B--2---:R-:W-:-:S05]  /*02f0*/  IMAD.WIDE R10, R3, 0x4, R6 ;  /* 0x00000004030a7825 */ /* 0x004fca00078e0206 */
[----:B------:R-:W2:Y:S01]  /*0300*/  LDG.E R13, desc[UR6][R10.64] ;  /* 0x000000060a0d7981 */ /* 0x000ea2000c1e1900 */
[----:B------:R-:W-:Y:S02]  /*0310*/  VOTEU.ANY UR4, UPT, PT ;  /* 0x0000000000047886 */ /* 0x000fe400038e0100 */
[----:B------:R-:W-:Y:S01]  /*0320*/  UFLO.U32 UR4, UR4 ;  /* 0x00000004000472bd */ /* 0x000fe200080e0000 */
[----:B------:R-:W0:Y:S05]  /*0330*/  S2R R12, SR_LANEID ;  /* 0x00000000000c7919 */ /* 0x000e2a0000000000 */
[----:B0-----:R-:W-:Y:S02]  /*0340*/  ISETP.EQ.U32.AND P1, PT, R12, UR4, PT ;  /* 0x000000040c007c0c */ /* 0x001fe4000bf22070 */
[----:B--2---:R-:W-:-:S13]  /*0350*/  CREDUX.MIN.S32 UR5, R13 ;  /* 0x000000000d0572cc */ /* 0x004fda0000008200 */
[----:B------:R-:W-:-:S05]  /*0360*/  MOV R13, UR5 ;  /* 0x00000005000d7c02 */ /* 0x000fca0008000f00 */
[----:B-1----:R0:W-:Y:S04]  /*0370*/  @P1 REDG.E.MIN.S32.STRONG.GPU desc[UR6][R4.64], R13 ;  /* 0x0000000d0400198e */ /* 0x0021e8000c92e306 */
[----:B------:R-:W2:Y:S01]  /*0380*/  LDG.E R12, desc[UR6][R10.64] ;  /* 0x000000060a0c7981 */ /* 0x000ea2000c1e1900 */
[----:B------:R-:W-:Y:S02]  /*0390*/  VIADD R2, R2, 0x1 ;  /* 0x0000000102027836 */ /* 0x000fe40000000000 */
[----:B------:R-:W-:Y:S01]  /*03a0*/  IMAD.IADD R3, R0, 0x1, R3 ;  /* 0x0000000100037824 */ /* 0x000fe200078e0203 */
[----:B--2---:R-:W-:-:S13]  /*03b0*/  CREDUX.MAX.S32 UR4, R12 ;  /* 0x000000000c0472cc */ /* 0x004fda0000000200 */
[----:B------:R-:W-:-:S05]  /*03c0*/  IMAD.U32 R15, RZ, RZ, UR4 ;  /* 0x00000004ff0f7e24 */ /* 0x000fca000f8e00ff */
[----:B------:R0:W-:Y:S01]  /*03d0*/  @P1 REDG.E.MAX.S32.STRONG.GPU desc[UR6][R8.64], R15 ;  /* 0x0000000f0800198e */ /* 0x0001e2000d12e306 */
[----:B------:R-:W-:-:S13]  /*03e0*/  ISETP.NE.AND P1, PT, R2, RZ, PT ;  /* 0x000000ff0200720c */ /* 0x000fda0003f25270 */
[----:B0-----:R-:W-:Y:S05]  /*03f0*/  @P1 BRA `(.L_x_2) ;  /* 0xfffffffc00bc1947 */ /* 0x001fea000383ffff */
.L_x_1:
[----:B------:R-:W-:Y:S05]  /*0400*/  BSYNC.RECONVERGENT B0 ;  /* 0x0000000000007941 */ /* 0x000fea0003800200 */
.L_x_0:
[----:B------:R-:W-:Y:S05]  /*0410*/  @!P0 EXIT ;  /* 0x000000000000894d */ /* 0x000fea0003800000 */
[----:B------:R-:W0:Y:S01]  /*0420*/  LDCU.64 UR4, c[0x0][0x388] ;  /* 0x00007100ff0477ac */ /* 0x000e220008000a00 */
[----:B------:R-:W1:Y:S01]  /*0430*/  LDC.64 R6, c[0x0][0x388] ;  /* 0x0000e200ff067b82 */ /* 0x000e620000000a00 */
[----:B0-----:R-:W-:-:S04]  /*0440*/  UIADD3 UR4, UP0, UPT, UR4, 0x4, URZ ;  /* 0x0000000404047890 */ /* 0x001fc8000ff1e0ff */
[----:B------:R-:W-:Y:S02]  /*0450*/  UIADD3.X UR5, UPT, UPT, URZ, UR5, URZ, UP0, !UPT ;  /* 0x00000005ff057290 */ /* 0x000fe400087fe4ff */
[----:B------:R-:W-:-:S04]  /*0460*/  MOV R4, UR4 ;  /* 0x0000000400047c02 */ /* 0x000fc80008000f00 */
[----:B------:R-:W-:-:S07]  /*0470*/  IMAD.U32 R5, RZ, RZ, UR5 ;  /* 0x00000005ff057e24 */ /* 0x000fce000f8e00ff */
.L_x_3:
[----:B------:R-:W0:Y:S02]  /*0480*/  LDC.64 R8, c[0x0][0x380] ;  /* 0x0000e000ff087b82 */ /* 0x000e240000000a00 */
[----:B0-----:R-:W-:-:S05]  /*0490*/  IMAD.WIDE R10, R3, 0x4, R8 ;  /* 0x00000004030a7825 */ /* 0x001fca00078e0208 */
[----:B------:R-:W2:Y:S01]  /*04a0*/  LDG.E R8, desc[UR6][R10.64] ;  /* 0x000000060a087981 */ /* 0x000ea2000c1e1900 */
[----:B------:R-:W-:Y:S02]  /*04b0*/  VOTEU.ANY UR4, UPT, PT ;  /* 0x0000000000047886 */ /* 0x000fe400038e0100 */
[----:B------:R-:W-:Y:S01]  /*04c0*/  UFLO.U32 UR4, UR4 ;  /* 0x00000004000472bd */ /* 0x000fe200080e0000 */
[----:B------:R-:W0:Y:S05]  /*04d0*/  S2R R2, SR_LANEID ;  /* 0x0000000000027919 */ /* 0x000e2a0000000000 */
[----:B0-----:R-:W-:Y:S02]  /*04e0*/  ISETP.EQ.U32.AND P0, PT, R2, UR4, PT ;  /* 0x0000000402007c0c */ /* 0x001fe4000bf02070 */
[----:B--2---:R-:W-:-:S13]  /*04f0*/  CREDUX.MIN.S32 UR5, R8 ;  /* 0x00000000080572cc */ /* 0x004fda0000008200 */
[----:B------:R-:W-:-:S05]  /*0500*/  IMAD.U32 R13, RZ, RZ, UR5 ;  /* 0x00000005ff0d7e24 */ /* 0x000fca000f8e00ff */
[----:B-1----:R0:W-:Y:S04]  /*0510*/  @P0 REDG.E.MIN.S32.STRONG.GPU desc[UR6][R6.64], R13 ;  /* 0x0000000d0600098e */ /* 0x0021e8000c92e306 */
[----:B------:R-:W2:Y:S01]  /*0520*/  LDG.E R2, desc[UR6][R10.64] ;  /* 0x000000060a027981 */ /* 0x000ea2000c1e1900 */
[----:B------:R-:W-:Y:S01]  /*0530*/  IMAD.WIDE R8, R0, 0x4, R10 ;  /* 0x0000000400087825 */ /* 0x000fe200078e020a */
[----:B--2---:R-:W-:-:S13]  /*0540*/  CREDUX.MAX.S32 UR4, R2 ;  /* 0x00000000020472cc */ /* 0x004fda0000000200 */
[----:B------:R-:W-:-:S05]  /*0550*/  IMAD.U32 R15, RZ, RZ, UR4 ;  /* 0x00000004ff0f7e24 */ /* 0x000fca000f8e00ff */
[----:B------:R1:W-:Y:S04]  /*0560*/  @P0 REDG.E.MAX.S32.STRONG.GPU desc[UR6][R4.64], R15 ;  /* 0x0000000f0400098e */ /* 0x0003e8000d12e306 */
[----:B------:R-:W2:Y:S02]  /*0570*/  LDG.E R2, desc[UR6][R8.64] ;  /* 0x0000000608027981 */ /* 0x000ea4000c1e1900 */
[----:B--2---:R-:W-:-:S13]  /*0580*/  CREDUX.MIN.S32 UR4, R2 ;  /* 0x00000000020472cc */ /* 0x004fda0000008200 */
[----:B------:R-:W-:-:S05]  /*0590*/  MOV R17, UR4 ;  /* 0x0000000400117c02 */ /* 0x000fca0008000f00 */
[----:B------:R2:W-:Y:S04]  /*05a0*/  @P0 REDG.E.MIN.S32.STRONG.GPU desc[UR6][R6.64], R17 ;  /* 0x000000110600098e */ /* 0x0005e8000c92e306 */
[----:B------:R-:W3:Y:S01]  /*05b0*/  LDG.E R2, desc[UR6][R8.64] ;  /* 0x0000000608027981 */ /* 0x000ee2000c1e1900 */
[----:B------:R-:W-:Y:S01]  /*05c0*/  IMAD.WIDE R10, R0, 0x4, R8 ;  /* 0x00000004000a7825 */ /* 0x000fe200078e0208 */
[----:B---3--:R-:W-:-:S13]  /*05d0*/  CREDUX.MAX.S32 UR4, R2 ;  /* 0x00000000020472cc */ /* 0x008fda0000000200 */
[----:B0-----:R-:W-:-:S05]  /*05e0*/  IMAD.U32 R13, RZ, RZ, UR4 ;  /* 0x00000004ff0d7e24 */ /* 0x001fca000f8e00ff */
[----:B------:R0:W-:Y:S04]  /*05f0*/  @P0 REDG.E.MAX.S32.STRONG.GPU desc[UR6][R4.64], R13 ;  /* 0x0000000d0400098e */ /* 0x0001e8000d12e306 */
[----:B------:R-:W3:Y:S02]  /*0600*/  LDG.E R2, desc[UR6][R10.64] ;  /* 0x000000060a027981 */ /* 0x000ee4000c1e1900 */
[----:B---3--:R-:W-:-:S13]  /*0610*/  CREDUX.MIN.S32 UR4, R2 ;  /* 0x00000000020472cc */ /* 0x008fda0000008200 */
[----:B-1----:R-:W-:-:S05]  /*0620*/  IMAD.U32 R15, RZ, RZ, UR4 ;  /* 0x00000004ff0f7e24 */ /* 0x002fca000f8e00ff */
[----:B------:R3:W-:Y:S04]  /*0630*/  @P0 REDG.E.MIN.S32.STRONG.GPU desc[UR6][R6.64], R15 ;  /* 0x0000000f0600098e */ /* 0x0007e8000c92e306 */
[----:B------:R-:W4:Y:S01]  /*0640*/  LDG.E R2, desc[UR6][R10.64] ;  /* 0x000000060a027981 */ /* 0x000f22000c1e1900 */
[----:B------:R-:W-:Y:S01]  /*0650*/  IMAD.WIDE R8, R0, 0x4, R10 ;  /* 0x0000000400087825 */ /* 0x000fe200078e020a */
[----:B----4-:R-:W-:-:S13]  /*0660*/  CREDUX.MAX.S32 UR4, R2 ;  /* 0x00000000020472cc */ /* 0x010fda0000000200 */
[----:B--2---:R-:W-:-:S05]  /*0670*/  IMAD.U32 R17, RZ, RZ, UR4 ;  /* 0x00000004ff117e24 */ /* 0x004fca000f8e00ff */
[----:B------:R3:W-:Y:S04]  /*0680*/  @P0 REDG.E.MAX.S32.STRONG.GPU desc[UR6][R4.64], R17 ;  /* 0x000000110400098e */ /* 0x0007e8000d12e306 */
[----:B------:R-:W2:Y:S02]  /*0690*/  LDG.E R2, desc[UR6][R8.64] ;  /* 0x0000000608027981 */ /* 0x000ea4000c1e1900 */
[----:B--2---:R-:W-:-:S13]  /*06a0*/  CREDUX.MIN.S32 UR4, R2 ;  /* 0x00000000020472cc */ /* 0x004fda0000008200 */
[----:B0-----:R-:W-:-:S05]  /*06b0*/  MOV R13, UR4 ;  /* 0x00000004000d7c02 */ /* 0x001fca0008000f00 */
[----:B------:R3:W-:Y:S04]  /*06c0*/  @P0 REDG.E.MIN.S32.STRONG.GPU desc[UR6][R6.64], R13 ;  /* 0x0000000d0600098e */ /* 0x0007e8000c92e306 */
[----:B------:R-:W2:Y:S01]  /*06d0*/  LDG.E R2, desc[UR6][R8.64] ;  /* 0x0000000608027981 */ /* 0x000ea2000c1e1900 */
[----:B------:R-:W-:Y:S01]  /*06e0*/  IMAD R3, R0, 0x4, R3 ;  /* 0x0000000400037824 */ /* 0x000fe200078e0203 */
[----:B--2---:R-:W-:-:S13]  /*06f0*/  CREDUX.MAX.S32 UR4, R2 ;  /* 0x00000000020472cc */ /* 0x004fda0000000200 */
[----:B------:R-:W-:-:S05]  /*0700*/  IMAD.U32 R11, RZ, RZ, UR4 ;  /* 0x00000004ff0b7e24 */ /* 0x000fca000f8e00ff */
[----:B------:R3:W-:Y:S01]  /*0710*/  @P0 REDG.E.MAX.S32.STRONG.GPU desc[UR6][R4.64], R11 ;  /* 0x0000000b0400098e */ /* 0x0007e2000d12e306 */
[----:B------:R-:W-:-:S13]  /*0720*/  ISETP.GE.AND P0, PT, R3, 0x270f, PT ;  /* 0x0000270f0300780c */ /* 0x000fda0003f06270 */
[----:B---3--:R-:W-:Y:S05]  /*0730*/  @!P0 BRA `(.L_x_3) ;  /* 0xfffffffc00508947 */ /* 0x008fea000383ffff */
[----:B------:R-:W-:Y:S05]  /*0740*/  EXIT ;  /* 0x000000000000794d */ /* 0x000fea0003800000 */
.L_x_4:
[----:B------:R-:W-:-:S00]  /*0750*/  BRA `(.L_x_4) ;  /* 0xfffffffc00fc7947 */ /* 0x000fc0000383ffff */
[----:B------:R-:W-:-:S00]  /*0760*/  NOP ;  /* 0x0000000000007918 */ /* 0x000fc00000000000 */
        /* <DEDUP_REMOVED lines=9> */
.L_x_5:


//--------------------- .nv.shared.reserved.0     --------------------------
	.section	.nv.shared.reserved.0,"aw",@nobits
	.weak		__nv_reservedSMEM_offset_0_alias
	.size		__nv_reservedSMEM_offset_0_alias, 0, 64
	.other		__nv_reservedSMEM_offset_0_alias,@"STO_CUDA_RESERVED_SHARED STV_DEFAULT"
__nv_reservedSMEM_offset_0_alias:
	.zero		0
	.zero		64


//--------------------- .nv.constant0._Z15kernelGetMinMaxPiS_ --------------------------
	.section	.nv.constant0._Z15kernelGetMinMaxPiS_,"a",@progbits
	.sectionflags	@""
	.align	4
.nv.constant0._Z15kernelGetMinMaxPiS_:
	.zero		912


//--------------------- SYMBOLS --------------------------

	.type		.nv.reservedSmem.offset0,@object
	.size		.nv.reservedSmem.offset0,0x4
